//
// Generated by NVIDIA NVVM Compiler
//
// Compiler Build ID: CL-36424714
// Cuda compilation tools, release 13.0, V13.0.88
// Based on NVVM 20.0.0
//

.version 9.0
.target sm_100
.address_size 64


.entry _Z13MatMultKernelPKdS0_Pdiii(
	.param .u64 .ptr .align 1 _Z13MatMultKernelPKdS0_Pdiii_param_0,
	.param .u64 .ptr .align 1 _Z13MatMultKernelPKdS0_Pdiii_param_1,
	.param .u64 .ptr .align 1 _Z13MatMultKernelPKdS0_Pdiii_param_2,
	.param .u32 _Z13MatMultKernelPKdS0_Pdiii_param_3,
	.param .u32 _Z13MatMultKernelPKdS0_Pdiii_param_4,
	.param .u32 _Z13MatMultKernelPKdS0_Pdiii_param_5
)
{
	.reg .pred 	%p<13>;
	.reg .b32 	%r<70>;
	.reg .b64 	%rd<66>;
	.reg .b64 	%fd<68>;

	ld.param.u64 	%rd10, [_Z13MatMultKernelPKdS0_Pdiii_param_0];
	ld.param.u64 	%rd11, [_Z13MatMultKernelPKdS0_Pdiii_param_1];
	ld.param.u32 	%r40, [_Z13MatMultKernelPKdS0_Pdiii_param_3];
	ld.param.u32 	%r38, [_Z13MatMultKernelPKdS0_Pdiii_param_4];
	ld.param.u32 	%r39, [_Z13MatMultKernelPKdS0_Pdiii_param_5];
	cvta.to.global.u64 	%rd1, %rd11;
	cvta.to.global.u64 	%rd2, %rd10;
	mov.u32 	%r41, %tid.x;
	mov.u32 	%r42, %ctaid.x;
	shl.b32 	%r43, %r42, 8;
	add.s32 	%r1, %r43, %r41;
	div.s32 	%r2, %r1, %r39;
	mul.lo.s32 	%r44, %r2, %r39;
	sub.s32 	%r3, %r1, %r44;
	setp.ge.s32 	%p1, %r2, %r40;
	setp.lt.s32 	%p2, %r39, 0;
	or.pred  	%p3, %p2, %p1;
	@%p3 bra 	$L__BB0_14;
	setp.lt.s32 	%p4, %r38, 1;
	mov.f64 	%fd67, 0d0000000000000000;
	@%p4 bra 	$L__BB0_13;
	mul.lo.s32 	%r4, %r2, %r38;
	and.b32  	%r5, %r38, 7;
	setp.lt.u32 	%p5, %r38, 8;
	mov.f64 	%fd67, 0d0000000000000000;
	mov.b32 	%r68, 0;
	@%p5 bra 	$L__BB0_5;
	and.b32  	%r68, %r38, 2147483640;
	neg.s32 	%r66, %r68;
	add.s32 	%r65, %r3, %r39;
	shl.b32 	%r9, %r39, 3;
	shl.b32 	%r46, %r39, 1;
	add.s32 	%r64, %r3, %r46;
	mad.lo.s32 	%r63, %r39, 3, %r3;
	shl.b32 	%r47, %r39, 2;
	add.s32 	%r62, %r3, %r47;
	mad.lo.s32 	%r61, %r39, 5, %r3;
	mad.lo.s32 	%r60, %r39, 6, %r3;
	mad.lo.s32 	%r59, %r39, 7, %r3;
	mul.wide.u32 	%rd12, %r3, 8;
	add.s64 	%rd65, %rd1, %rd12;
	mul.wide.u32 	%rd13, %r4, 8;
	add.s64 	%rd14, %rd13, %rd2;
	add.s64 	%rd64, %rd14, 32;
	mov.f64 	%fd67, 0d0000000000000000;
	mul.wide.u32 	%rd29, %r9, 8;
$L__BB0_4:
	.pragma "nounroll";
	ld.global.f64 	%fd17, [%rd64+-32];
	ld.global.f64 	%fd18, [%rd65];
	fma.rn.f64 	%fd19, %fd17, %fd18, %fd67;
	ld.global.f64 	%fd20, [%rd64+-24];
	mul.wide.u32 	%rd15, %r65, 8;
	add.s64 	%rd16, %rd1, %rd15;
	ld.global.f64 	%fd21, [%rd16];
	fma.rn.f64 	%fd22, %fd20, %fd21, %fd19;
	ld.global.f64 	%fd23, [%rd64+-16];
	mul.wide.u32 	%rd17, %r64, 8;
	add.s64 	%rd18, %rd1, %rd17;
	ld.global.f64 	%fd24, [%rd18];
	fma.rn.f64 	%fd25, %fd23, %fd24, %fd22;
	ld.global.f64 	%fd26, [%rd64+-8];
	mul.wide.u32 	%rd19, %r63, 8;
	add.s64 	%rd20, %rd1, %rd19;
	ld.global.f64 	%fd27, [%rd20];
	fma.rn.f64 	%fd28, %fd26, %fd27, %fd25;
	ld.global.f64 	%fd29, [%rd64];
	mul.wide.u32 	%rd21, %r62, 8;
	add.s64 	%rd22, %rd1, %rd21;
	ld.global.f64 	%fd30, [%rd22];
	fma.rn.f64 	%fd31, %fd29, %fd30, %fd28;
	ld.global.f64 	%fd32, [%rd64+8];
	mul.wide.u32 	%rd23, %r61, 8;
	add.s64 	%rd24, %rd1, %rd23;
	ld.global.f64 	%fd33, [%rd24];
	fma.rn.f64 	%fd34, %fd32, %fd33, %fd31;
	ld.global.f64 	%fd35, [%rd64+16];
	mul.wide.u32 	%rd25, %r60, 8;
	add.s64 	%rd26, %rd1, %rd25;
	ld.global.f64 	%fd36, [%rd26];
	fma.rn.f64 	%fd37, %fd35, %fd36, %fd34;
	ld.global.f64 	%fd38, [%rd64+24];
	mul.wide.u32 	%rd27, %r59, 8;
	add.s64 	%rd28, %rd1, %rd27;
	ld.global.f64 	%fd39, [%rd28];
	fma.rn.f64 	%fd67, %fd38, %fd39, %fd37;
	add.s32 	%r66, %r66, 8;
	add.s32 	%r65, %r65, %r9;
	add.s32 	%r64, %r64, %r9;
	add.s32 	%r63, %r63, %r9;
	add.s32 	%r62, %r62, %r9;
	add.s32 	%r61, %r61, %r9;
	add.s32 	%r60, %r60, %r9;
	add.s32 	%r59, %r59, %r9;
	add.s64 	%rd65, %rd65, %rd29;
	add.s64 	%rd64, %rd64, 64;
	setp.ne.s32 	%p6, %r66, 0;
	@%p6 bra 	$L__BB0_4;
$L__BB0_5:
	setp.eq.s32 	%p7, %r5, 0;
	@%p7 bra 	$L__BB0_13;
	and.b32  	%r33, %r38, 3;
	setp.lt.u32 	%p8, %r5, 4;
	@%p8 bra 	$L__BB0_8;
	add.s32 	%r48, %r68, %r4;
	mul.wide.u32 	%rd30, %r48, 8;
	add.s64 	%rd31, %rd2, %rd30;
	ld.global.f64 	%fd41, [%rd31];
	mad.lo.s32 	%r49, %r68, %r39, %r3;
	mul.wide.u32 	%rd32, %r49, 8;
	add.s64 	%rd33, %rd1, %rd32;
	ld.global.f64 	%fd42, [%rd33];
	fma.rn.f64 	%fd43, %fd41, %fd42, %fd67;
	cvt.u64.u32 	%rd34, %r4;
	cvt.u64.u32 	%rd35, %r68;
	add.s64 	%rd36, %rd35, %rd34;
	shl.b64 	%rd37, %rd36, 3;
	add.s64 	%rd38, %rd2, %rd37;
	ld.global.f64 	%fd44, [%rd38+8];
	add.s32 	%r50, %r49, %r39;
	mul.wide.u32 	%rd39, %r50, 8;
	add.s64 	%rd40, %rd1, %rd39;
	ld.global.f64 	%fd45, [%rd40];
	fma.rn.f64 	%fd46, %fd44, %fd45, %fd43;
	ld.global.f64 	%fd47, [%rd38+16];
	add.s32 	%r51, %r50, %r39;
	mul.wide.u32 	%rd41, %r51, 8;
	add.s64 	%rd42, %rd1, %rd41;
	ld.global.f64 	%fd48, [%rd42];
	fma.rn.f64 	%fd49, %fd47, %fd48, %fd46;
	ld.global.f64 	%fd50, [%rd38+24];
	add.s32 	%r52, %r51, %r39;
	mul.wide.u32 	%rd43, %r52, 8;
	add.s64 	%rd44, %rd1, %rd43;
	ld.global.f64 	%fd51, [%rd44];
	fma.rn.f64 	%fd67, %fd50, %fd51, %fd49;
	add.s32 	%r68, %r68, 4;
$L__BB0_8:
	setp.eq.s32 	%p9, %r33, 0;
	@%p9 bra 	$L__BB0_13;
	setp.eq.s32 	%p10, %r33, 1;
	@%p10 bra 	$L__BB0_11;
	add.s32 	%r53, %r68, %r4;
	mul.wide.u32 	%rd45, %r53, 8;
	add.s64 	%rd46, %rd2, %rd45;
	ld.global.f64 	%fd53, [%rd46];
	mad.lo.s32 	%r54, %r68, %r39, %r3;
	mul.wide.u32 	%rd47, %r54, 8;
	add.s64 	%rd48, %rd1, %rd47;
	ld.global.f64 	%fd54, [%rd48];
	fma.rn.f64 	%fd55, %fd53, %fd54, %fd67;
	cvt.u64.u32 	%rd49, %r4;
	cvt.u64.u32 	%rd50, %r68;
	add.s64 	%rd51, %rd50, %rd49;
	shl.b64 	%rd52, %rd51, 3;
	add.s64 	%rd53, %rd2, %rd52;
	ld.global.f64 	%fd56, [%rd53+8];
	add.s32 	%r55, %r54, %r39;
	mul.wide.u32 	%rd54, %r55, 8;
	add.s64 	%rd55, %rd1, %rd54;
	ld.global.f64 	%fd57, [%rd55];
	fma.rn.f64 	%fd67, %fd56, %fd57, %fd55;
	add.s32 	%r68, %r68, 2;
$L__BB0_11:
	and.b32  	%r56, %r38, 1;
	setp.eq.b32 	%p11, %r56, 1;
	not.pred 	%p12, %p11;
	@%p12 bra 	$L__BB0_13;
	add.s32 	%r57, %r68, %r4;
	mul.wide.u32 	%rd56, %r57, 8;
	add.s64 	%rd57, %rd2, %rd56;
	ld.global.f64 	%fd58, [%rd57];
	mad.lo.s32 	%r58, %r68, %r39, %r3;
	mul.wide.u32 	%rd58, %r58, 8;
	add.s64 	%rd59, %rd1, %rd58;
	ld.global.f64 	%fd59, [%rd59];
	fma.rn.f64 	%fd67, %fd58, %fd59, %fd67;
$L__BB0_13:
	ld.param.u64 	%rd63, [_Z13MatMultKernelPKdS0_Pdiii_param_2];
	cvta.to.global.u64 	%rd60, %rd63;
	mul.wide.u32 	%rd61, %r1, 8;
	add.s64 	%rd62, %rd60, %rd61;
	st.global.f64 	[%rd62], %fd67;
$L__BB0_14:
	ret;

}


// ===== COMPILED SASS (sm_100) =====

	.target	sm_100

	.elftype	@"ET_EXEC"


//--------------------- .note.nv.tkinfo           --------------------------
	.section	.note.nv.tkinfo,"",@"SHT_NOTE"
	.sectionflags	@"SHF_NOTE_NV_TKINFO"
	.tkinfo
        /*0018*/ 	.word	0x00000002
        /*0030*/ 	.string	""
        /*0030*/ 	.string	"ptxas"
        /*0030*/ 	.string	"Cuda compilation tools, release 13.0, V13.0.88"
        /*0030*/ 	.string	"Build cuda_13.0.r13.0/compiler.36424714_0"
        /*0030*/ 	.string	"-arch sm_100 -m 64 "



//--------------------- .note.nv.cuinfo           --------------------------
	.section	.note.nv.cuinfo,"",@"SHT_NOTE"
	.sectionflags	@"SHF_NOTE_NV_CUINFO"
        /*0018*/ 	.short	0x0002
        /*001a*/ 	.short	0x0064
        /*001c*/ 	.short	0x0082
	.zero		2


//--------------------- .nv.info                  --------------------------
	.section	.nv.info,"",@"SHT_CUDA_INFO"
	.align	4


	//----- nvinfo : EIATTR_REGCOUNT
	.align		4
        /*0000*/ 	.byte	0x04, 0x2f
        /*0002*/ 	.short	(.L_1 - .L_0)
	.align		4
.L_0:
        /*0004*/ 	.word	index@(_Z13MatMultKernelPKdS0_Pdiii)
        /*0008*/ 	.word	0x00000020


	//----- nvinfo : EIATTR_FRAME_SIZE
	.align		4
.L_1:
        /*000c*/ 	.byte	0x04, 0x11
        /*000e*/ 	.short	(.L_3 - .L_2)
	.align		4
.L_2:
        /*0010*/ 	.word	index@(_Z13MatMultKernelPKdS0_Pdiii)
        /*0014*/ 	.word	0x00000000


	//----- nvinfo : EIATTR_MIN_STACK_SIZE
	.align		4
.L_3:
        /*0018*/ 	.byte	0x04, 0x12
        /*001a*/ 	.short	(.L_5 - .L_4)
	.align		4
.L_4:
        /*001c*/ 	.word	index@(_Z13MatMultKernelPKdS0_Pdiii)
        /*0020*/ 	.word	0x00000000
.L_5:


//--------------------- .nv.compat                --------------------------
	.section	.nv.compat,"",@"SHT_CUDA_COMPAT_INFO"
	.align	4
        /*0000*/ 	.byte	0x02, 0x09, 0x00, 0x00, 0x02, 0x02, 0x01, 0x00, 0x02, 0x05, 0x05, 0x00, 0x03, 0x07, 0x01, 0x01
        /*0010*/ 	.byte	0x02, 0x03, 0x00, 0x00, 0x02, 0x06, 0x01, 0x00, 0x04, 0x0b, 0x08, 0x00, 0x01, 0x00, 0x00, 0x00
        /*0020*/ 	.byte	0x00, 0x00, 0x00, 0x00


//--------------------- .nv.info._Z13MatMultKernelPKdS0_Pdiii --------------------------
	.section	.nv.info._Z13MatMultKernelPKdS0_Pdiii,"",@"SHT_CUDA_INFO"
	.sectionflags	@""
	.align	4


	//----- nvinfo : EIATTR_CUDA_API_VERSION
	.align		4
        /*0000*/ 	.byte	0x04, 0x37
        /*0002*/ 	.short	(.L_7 - .L_6)
.L_6:
        /*0004*/ 	.word	0x00000082


	//----- nvinfo : EIATTR_KPARAM_INFO
	.align		4
.L_7:
        /*0008*/ 	.byte	0x04, 0x17
        /*000a*/ 	.short	(.L_9 - .L_8)
.L_8:
        /*000c*/ 	.word	0x00000000
        /*0010*/ 	.short	0x0005
        /*0012*/ 	.short	0x0020
        /*0014*/ 	.byte	0x00, 0xf0, 0x11, 0x00


	//----- nvinfo : EIATTR_KPARAM_INFO
	.align		4
.L_9:
        /*0018*/ 	.byte	0x04, 0x17
        /*001a*/ 	.short	(.L_11 - .L_10)
.L_10:
        /*001c*/ 	.word	0x00000000
        /*0020*/ 	.short	0x0004
        /*0022*/ 	.short	0x001c
        /*0024*/ 	.byte	0x00, 0xf0, 0x11, 0x00


	//----- nvinfo : EIATTR_KPARAM_INFO
	.align		4
.L_11:
        /*0028*/ 	.byte	0x04, 0x17
        /*002a*/ 	.short	(.L_13 - .L_12)
.L_12:
        /*002c*/ 	.word	0x00000000
        /*0030*/ 	.short	0x0003
        /*0032*/ 	.short	0x0018
        /*0034*/ 	.byte	0x00, 0xf0, 0x11, 0x00


	//----- nvinfo : EIATTR_KPARAM_INFO
	.align		4
.L_13:
        /*0038*/ 	.byte	0x04, 0x17
        /*003a*/ 	.short	(.L_15 - .L_14)
.L_14:
        /*003c*/ 	.word	0x00000000
        /*0040*/ 	.short	0x0002
        /*0042*/ 	.short	0x0010
        /*0044*/ 	.byte	0x00, 0xf5, 0x21, 0x00


	//----- nvinfo : EIATTR_KPARAM_INFO
	.align		4
.L_15:
        /*0048*/ 	.byte	0x04, 0x17
        /*004a*/ 	.short	(.L_17 - .L_16)
.L_16:
        /*004c*/ 	.word	0x00000000
        /*0050*/ 	.short	0x0001
        /*0052*/ 	.short	0x0008
        /*0054*/ 	.byte	0x00, 0xf5, 0x21, 0x00


	//----- nvinfo : EIATTR_KPARAM_INFO
	.align		4
.L_17:
        /*0058*/ 	.byte	0x04, 0x17
        /*005a*/ 	.short	(.L_19 - .L_18)
.L_18:
        /*005c*/ 	.word	0x00000000
        /*0060*/ 	.short	0x0000
        /*0062*/ 	.short	0x0000
        /*0064*/ 	.byte	0x00, 0xf5, 0x21, 0x00


	//----- nvinfo : EIATTR_SPARSE_MMA_MASK
	.align		4
.L_19:
        /*0068*/ 	.byte	0x03, 0x50
        /*006a*/ 	.short	0x0000


	//----- nvinfo : EIATTR_MAXREG_COUNT
	.align		4
        /*006c*/ 	.byte	0x03, 0x1b
        /*006e*/ 	.short	0x00ff


	//----- nvinfo : EIATTR_MERCURY_ISA_VERSION
	.align		4
        /*0070*/ 	.byte	0x03, 0x5f
        /*0072*/ 	.short	0x0101


	//----- nvinfo : EIATTR_VRC_CTA_INIT_COUNT
	.align		4
        /*0074*/ 	.byte	0x02, 0x4a
	.zero		1
	.zero		1


	//----- nvinfo : EIATTR_EXIT_INSTR_OFFSETS
	.align		4
        /*0078*/ 	.byte	0x04, 0x1c
        /*007a*/ 	.short	(.L_21 - .L_20)


	//   ....[0]....
.L_20:
        /*007c*/ 	.word	0x000001f0


	//   ....[1]....
        /*0080*/ 	.word	0x00000b30


	//----- nvinfo : EIATTR_CBANK_PARAM_SIZE
	.align		4
.L_21:
        /*0084*/ 	.byte	0x03, 0x19
        /*0086*/ 	.short	0x0024


	//----- nvinfo : EIATTR_PARAM_CBANK
	.align		4
        /*0088*/ 	.byte	0x04, 0x0a
        /*008a*/ 	.short	(.L_23 - .L_22)
	.align		4
.L_22:
        /*008c*/ 	.word	index@(.nv.constant0._Z13MatMultKernelPKdS0_Pdiii)
        /*0090*/ 	.short	0x0380
        /*0092*/ 	.short	0x0024


	//----- nvinfo : EIATTR_SW_WAR
	.align		4
.L_23:
        /*0094*/ 	.byte	0x04, 0x36
        /*0096*/ 	.short	(.L_25 - .L_24)
.L_24:
        /*0098*/ 	.word	0x00000008
.L_25:


//--------------------- .nv.callgraph             --------------------------
	.section	.nv.callgraph,"",@"SHT_CUDA_CALLGRAPH"
	.align	4
	.sectionentsize	8
	.align		4
        /*0000*/ 	.word	0x00000000
	.align		4
        /*0004*/ 	.word	0xffffffff
	.align		4
        /*0008*/ 	.word	0x00000000
	.align		4
        /*000c*/ 	.word	0xfffffffe
	.align		4
        /*0010*/ 	.word	0x00000000
	.align		4
        /*0014*/ 	.word	0xfffffffd
	.align		4
        /*0018*/ 	.word	0x00000000
	.align		4
        /*001c*/ 	.word	0xfffffffc


//--------------------- .text._Z13MatMultKernelPKdS0_Pdiii --------------------------
	.section	.text._Z13MatMultKernelPKdS0_Pdiii,"ax",@progbits
	.align	128
.text._Z13MatMultKernelPKdS0_Pdiii:
        .type           _Z13MatMultKernelPKdS0_Pdiii,@function
        .size           _Z13MatMultKernelPKdS0_Pdiii,(.L_x_5 - _Z13MatMultKernelPKdS0_Pdiii)
        .other          _Z13MatMultKernelPKdS0_Pdiii,@"STO_CUDA_ENTRY STV_DEFAULT"
_Z13MatMultKernelPKdS0_Pdiii:
[----:B------:R-:W-:Y:S08]  /*0000*/  LDC R1, c[0x0][0x37c] ;  /* 0x0000df00ff017b82 */ /* 0x000ff00000000800 */
[----:B------:R-:W0:Y:S01]  /*0010*/  LDC R0, c[0x0][0x3a0] ;  /* 0x0000e800ff007b82 */ /* 0x000e220000000800 */
[----:B------:R-:W1:Y:S01]  /*0020*/  S2R R3, SR_TID.X ;  /* 0x0000000000037919 */ /* 0x000e620000002100 */
[----:B------:R-:W2:Y:S01]  /*0030*/  LDCU UR4, c[0x0][0x398] ;  /* 0x00007300ff0477ac */ /* 0x000ea20008000800 */
[----:B------:R-:W1:Y:S01]  /*0040*/  S2R R6, SR_CTAID.X ;  /* 0x0000000000067919 */ /* 0x000e620000002500 */
[----:B0-----:R-:W-:-:S04]  /*0050*/  IABS R7, R0 ;  /* 0x0000000000077213 */ /* 0x001fc80000000000 */
[----:B------:R-:W0:Y:S01]  /*0060*/  I2F.RP R2, R7 ;  /* 0x0000000700027306 */ /* 0x000e220000209400 */
[----:B-1----:R-:W-:-:S07]  /*0070*/  LEA R3, R6, R3, 0x8 ;  /* 0x0000000306037211 */ /* 0x002fce00078e40ff */
[----:B0-----:R-:W0:Y:S02]  /*0080*/  MUFU.RCP R2, R2 ;  /* 0x0000000200027308 */ /* 0x001e240000001000 */
[----:B0-----:R-:W-:Y:S02]  /*0090*/  IADD3 R4, PT, PT, R2, 0xffffffe, RZ ;  /* 0x0ffffffe02047810 */ /* 0x001fe40007ffe0ff */
[----:B------:R-:W-:-:S04]  /*00a0*/  IABS R2, R3 ;  /* 0x0000000300027213 */ /* 0x000fc80000000000 */
[----:B------:R0:W1:Y:S02]  /*00b0*/  F2I.FTZ.U32.TRUNC.NTZ R5, R4 ;  /* 0x0000000400057305 */ /* 0x000064000021f000 */
[----:B0-----:R-:W-:Y:S02]  /*00c0*/  IMAD.MOV.U32 R4, RZ, RZ, RZ ;  /* 0x000000ffff047224 */ /* 0x001fe400078e00ff */
[----:B-1----:R-:W-:-:S04]  /*00d0*/  IMAD.MOV R8, RZ, RZ, -R5 ;  /* 0x000000ffff087224 */ /* 0x002fc800078e0a05 */
[----:B------:R-:W-:-:S04]  /*00e0*/  IMAD R9, R8, R7, RZ ;  /* 0x0000000708097224 */ /* 0x000fc800078e02ff */
[----:B------:R-:W-:-:S06]  /*00f0*/  IMAD.HI.U32 R5, R5, R9, R4 ;  /* 0x0000000905057227 */ /* 0x000fcc00078e0004 */
[----:B------:R-:W-:-:S05]  /*0100*/  IMAD.HI.U32 R5, R5, R2, RZ ;  /* 0x0000000205057227 */ /* 0x000fca00078e00ff */
[----:B------:R-:W-:-:S05]  /*0110*/  IADD3 R6, PT, PT, -R5, RZ, RZ ;  /* 0x000000ff05067210 */ /* 0x000fca0007ffe1ff */
[----:B------:R-:W-:-:S05]  /*0120*/  IMAD R2, R7, R6, R2 ;  /* 0x0000000607027224 */ /* 0x000fca00078e0202 */
[----:B------:R-:W-:-:S13]  /*0130*/  ISETP.GT.U32.AND P2, PT, R7, R2, PT ;  /* 0x000000020700720c */ /* 0x000fda0003f44070 */
[----:B------:R-:W-:Y:S01]  /*0140*/  @!P2 IMAD.IADD R2, R2, 0x1, -R7 ;  /* 0x000000010202a824 */ /* 0x000fe200078e0a07 */
[----:B------:R-:W-:Y:S02]  /*0150*/  @!P2 IADD3 R5, PT, PT, R5, 0x1, RZ ;  /* 0x000000010505a810 */ /* 0x000fe40007ffe0ff */
[----:B------:R-:W-:Y:S02]  /*0160*/  ISETP.NE.AND P2, PT, R0, RZ, PT ;  /* 0x000000ff0000720c */ /* 0x000fe40003f45270 */
[----:B------:R-:W-:Y:S02]  /*0170*/  ISETP.GE.U32.AND P0, PT, R2, R7, PT ;  /* 0x000000070200720c */ /* 0x000fe40003f06070 */
[----:B------:R-:W-:-:S04]  /*0180*/  LOP3.LUT R2, R3, R0, RZ, 0x3c, !PT ;  /* 0x0000000003027212 */ /* 0x000fc800078e3cff */
[----:B------:R-:W-:-:S07]  /*0190*/  ISETP.GE.AND P1, PT, R2, RZ, PT ;  /* 0x000000ff0200720c */ /* 0x000fce0003f26270 */
[----:B------:R-:W-:-:S06]  /*01a0*/  @P0 VIADD R5, R5, 0x1 ;  /* 0x0000000105050836 */ /* 0x000fcc0000000000 */
[----:B------:R-:W-:Y:S02]  /*01b0*/  @!P1 IADD3 R5, PT, PT, -R5, RZ, RZ ;  /* 0x000000ff05059210 */ /* 0x000fe40007ffe1ff */
[----:B------:R-:W-:-:S04]  /*01c0*/  @!P2 LOP3.LUT R5, RZ, R0, RZ, 0x33, !PT ;  /* 0x00000000ff05a212 */ /* 0x000fc800078e33ff */
[----:B--2---:R-:W-:-:S04]  /*01d0*/  ISETP.GE.AND P0, PT, R5, UR4, PT ;  /* 0x0000000405007c0c */ /* 0x004fc8000bf06270 */
[----:B------:R-:W-:-:S13]  /*01e0*/  ISETP.LT.OR P0, PT, R0, RZ, P0 ;  /* 0x000000ff0000720c */ /* 0x000fda0000701670 */
[----:B------:R-:W-:Y:S05]  /*01f0*/  @P0 EXIT ;  /* 0x000000000000094d */ /* 0x000fea0003800000 */
[----:B------:R-:W0:Y:S01]  /*0200*/  LDC R2, c[0x0][0x39c] ;  /* 0x0000e700ff027b82 */ /* 0x000e220000000800 */
[----:B------:R-:W1:Y:S01]  /*0210*/  LDCU.64 UR4, c[0x0][0x358] ;  /* 0x00006b00ff0477ac */ /* 0x000e620008000a00 */
[----:B------:R-:W-:Y:S02]  /*0220*/  CS2R R20, SRZ ;  /* 0x0000000000147805 */ /* 0x000fe4000001ff00 */
[----:B0-----:R-:W-:-:S13]  /*0230*/  ISETP.GE.AND P0, PT, R2, 0x1, PT ;  /* 0x000000010200780c */ /* 0x001fda0003f06270 */
[----:B-1----:R-:W-:Y:S05]  /*0240*/  @!P0 BRA `(.L_x_0) ;  /* 0x00000008002c8947 */ /* 0x002fea0003800000 */
[C---:B------:R-:W-:Y:S01]  /*0250*/  ISETP.GE.U32.AND P1, PT, R2.reuse, 0x8, PT ;  /* 0x000000080200780c */ /* 0x040fe20003f26070 */
[----:B------:R-:W-:Y:S01]  /*0260*/  IMAD.MOV R7, RZ, RZ, -R5 ;  /* 0x000000ffff077224 */ /* 0x000fe200078e0a05 */
[----:B------:R-:W-:Y:S01]  /*0270*/  LOP3.LUT R4, R2, 0x7, RZ, 0xc0, !PT ;  /* 0x0000000702047812 */ /* 0x000fe200078ec0ff */
[----:B------:R-:W-:Y:S02]  /*0280*/  HFMA2 R6, -RZ, RZ, 0, 0 ;  /* 0x00000000ff067431 */ /* 0x000fe400000001ff */
[----:B------:R-:W-:Y:S01]  /*0290*/  IMAD R5, R5, R2, RZ ;  /* 0x0000000205057224 */ /* 0x000fe200078e02ff */
[----:B------:R-:W-:Y:S02]  /*02a0*/  CS2R R20, SRZ ;  /* 0x0000000000147805 */ /* 0x000fe4000001ff00 */
[----:B------:R-:W-:Y:S01]  /*02b0*/  ISETP.NE.AND P0, PT, R4, RZ, PT ;  /* 0x000000ff0400720c */ /* 0x000fe20003f05270 */
[----:B------:R-:W-:-:S04]  /*02c0*/  IMAD R7, R0, R7, R3 ;  /* 0x0000000700077224 */ /* 0x000fc800078e0203 */
[----:B------:R-:W-:Y:S08]  /*02d0*/  @!P1 BRA `(.L_x_1) ;  /* 0x0000000000f89947 */ /* 0x000ff00003800000 */
[----:B------:R-:W0:Y:S01]  /*02e0*/  LDC.64 R8, c[0x0][0x380] ;  /* 0x0000e000ff087b82 */ /* 0x000e220000000a00 */
[----:B------:R-:W-:Y:S01]  /*02f0*/  LOP3.LUT R6, R2, 0x7ffffff8, RZ, 0xc0, !PT ;  /* 0x7ffffff802067812 */ /* 0x000fe200078ec0ff */
[C---:B------:R-:W-:Y:S01]  /*0300*/  IMAD.SHL.U32 R22, R0.reuse, 0x8, RZ ;  /* 0x0000000800167824 */ /* 0x040fe200078e00ff */
[C---:B------:R-:W-:Y:S01]  /*0310*/  LEA R23, R0.reuse, R7, 0x1 ;  /* 0x0000000700177211 */ /* 0x040fe200078e08ff */
[C-C-:B------:R-:W-:Y:S01]  /*0320*/  IMAD R25, R0.reuse, 0x3, R7.reuse ;  /* 0x0000000300197824 */ /* 0x140fe200078e0207 */
[----:B------:R-:W-:Y:S01]  /*0330*/  CS2R R20, SRZ ;  /* 0x0000000000147805 */ /* 0x000fe2000001ff00 */
[C-C-:B------:R-:W-:Y:S02]  /*0340*/  IMAD R27, R0.reuse, 0x4, R7.reuse ;  /* 0x00000004001b7824 */ /* 0x140fe400078e0207 */
[----:B------:R-:W1:Y:S01]  /*0350*/  LDC.64 R10, c[0x0][0x388] ;  /* 0x0000e200ff0a7b82 */ /* 0x000e620000000a00 */
[C-C-:B------:R-:W-:Y:S02]  /*0360*/  IMAD R29, R0.reuse, 0x5, R7.reuse ;  /* 0x00000005001d7824 */ /* 0x140fe400078e0207 */
[----:B------:R-:W-:-:S02]  /*0370*/  IMAD R24, R0, 0x6, R7 ;  /* 0x0000000600187824 */ /* 0x000fc400078e0207 */
[----:B------:R-:W-:Y:S02]  /*0380*/  IMAD R26, R0, 0x7, R7 ;  /* 0x00000007001a7824 */ /* 0x000fe400078e0207 */
[----:B0-----:R-:W-:-:S03]  /*0390*/  IMAD.WIDE.U32 R8, R5, 0x8, R8 ;  /* 0x0000000805087825 */ /* 0x001fc600078e0008 */
[----:B------:R-:W-:Y:S02]  /*03a0*/  IADD3 R28, P1, PT, R8, 0x20, RZ ;  /* 0x00000020081c7810 */ /* 0x000fe40007f3e0ff */
[----:B------:R-:W-:Y:S01]  /*03b0*/  IADD3 R8, PT, PT, -R6, RZ, RZ ;  /* 0x000000ff06087210 */ /* 0x000fe20007ffe1ff */
[----:B-1----:R-:W-:-:S04]  /*03c0*/  IMAD.WIDE.U32 R12, R7, 0x8, R10 ;  /* 0x00000008070c7825 */ /* 0x002fc800078e000a */
[----:B------:R-:W-:Y:S01]  /*03d0*/  IMAD.X R15, RZ, RZ, R9, P1 ;  /* 0x000000ffff0f7224 */ /* 0x000fe200008e0609 */
[----:B------:R-:W-:-:S07]  /*03e0*/  IADD3 R9, PT, PT, R7, R0, RZ ;  /* 0x0000000007097210 */ /* 0x000fce0007ffe0ff */
.L_x_2:
[----:B------:R-:W-:Y:S01]  /*03f0*/  IMAD.MOV.U32 R14, RZ, RZ, R28 ;  /* 0x000000ffff0e7224 */ /* 0x000fe200078e001c */
[----:B------:R-:W2:Y:S04]  /*0400*/  LDG.E.64 R18, desc[UR4][R12.64] ;  /* 0x000000040c127981 */ /* 0x000ea8000c1e1b00 */
[----:B------:R-:W2:Y:S02]  /*0410*/  LDG.E.64 R16, desc[UR4][R14.64+-0x20] ;  /* 0xffffe0040e107981 */ /* 0x000ea4000c1e1b00 */
[----:B--2---:R-:W-:Y:S01]  /*0420*/  DFMA R18, R16, R18, R20 ;  /* 0x000000121012722b */ /* 0x004fe20000000014 */
[--C-:B------:R-:W-:Y:S01]  /*0430*/  IMAD.WIDE.U32 R20, R9, 0x8, R10.reuse ;  /* 0x0000000809147825 */ /* 0x100fe200078e000a */
[----:B------:R-:W2:Y:S05]  /*0440*/  LDG.E.64 R16, desc[UR4][R14.64+-0x18] ;  /* 0xffffe8040e107981 */ /* 0x000eaa000c1e1b00 */
[----:B------:R-:W2:Y:S02]  /*0450*/  LDG.E.64 R20, desc[UR4][R20.64] ;  /* 0x0000000414147981 */ /* 0x000ea4000c1e1b00 */
[----:B--2---:R-:W-:Y:S01]  /*0460*/  DFMA R20, R16, R20, R18 ;  /* 0x000000141014722b */ /* 0x004fe20000000012 */
[--C-:B------:R-:W-:Y:S01]  /*0470*/  IMAD.WIDE.U32 R18, R23, 0x8, R10.reuse ;  /* 0x0000000817127825 */ /* 0x100fe200078e000a */
[----:B------:R-:W2:Y:S05]  /*0480*/  LDG.E.64 R16, desc[UR4][R14.64+-0x10] ;  /* 0xfffff0040e107981 */ /* 0x000eaa000c1e1b00 */
[----:B------:R-:W2:Y:S02]  /*0490*/  LDG.E.64 R18, desc[UR4][R18.64] ;  /* 0x0000000412127981 */ /* 0x000ea4000c1e1b00 */
[----:B--2---:R-:W-:Y:S01]  /*04a0*/  DFMA R18, R16, R18, R20 ;  /* 0x000000121012722b */ /* 0x004fe20000000014 */
[----:B------:R-:W-:-:S05]  /*04b0*/  IMAD.WIDE.U32 R16, R25, 0x8, R10 ;  /* 0x0000000819107825 */ /* 0x000fca00078e000a */
        /* <DEDUP_REMOVED lines=11> */
[----:B------:R-:W-:Y:S01]  /*0570*/  IMAD.WIDE.U32 R16, R24, 0x8, R10 ;  /* 0x0000000818107825 */ /* 0x000fe200078e000a */
[----:B------:R-:W2:Y:S05]  /*0580*/  LDG.E.64 R18, desc[UR4][R14.64+0x10] ;  /* 0x000010040e127981 */ /* 0x000eaa000c1e1b00 */
[----:B------:R-:W2:Y:S01]  /*0590*/  LDG.E.64 R16, desc[UR4][R16.64] ;  /* 0x0000000410107981 */ /* 0x000ea2000c1e1b00 */
[----:B------:R-:W-:-:S02]  /*05a0*/  IADD3 R28, P1, PT, R14, 0x40, RZ ;  /* 0x000000400e1c7810 */ /* 0x000fc40007f3e0ff */
[----:B------:R-:W-:Y:S01]  /*05b0*/  IADD3 R8, PT, PT, R8, 0x8, RZ ;  /* 0x0000000808087810 */ /* 0x000fe20007ffe0ff */
[----:B--2---:R-:W-:Y:S01]  /*05c0*/  DFMA R16, R18, R16, R20 ;  /* 0x000000101210722b */ /* 0x004fe20000000014 */
[----:B------:R-:W-:Y:S01]  /*05d0*/  IMAD.WIDE.U32 R18, R26, 0x8, R10 ;  /* 0x000000081a127825 */ /* 0x000fe200078e000a */
[----:B------:R0:W2:Y:S05]  /*05e0*/  LDG.E.64 R20, desc[UR4][R14.64+0x18] ;  /* 0x000018040e147981 */ /* 0x0000aa000c1e1b00 */
[----:B------:R-:W2:Y:S01]  /*05f0*/  LDG.E.64 R18, desc[UR4][R18.64] ;  /* 0x0000000412127981 */ /* 0x000ea2000c1e1b00 */
[----:B0-----:R-:W-:Y:S01]  /*0600*/  IMAD.X R15, RZ, RZ, R15, P1 ;  /* 0x000000ffff0f7224 */ /* 0x001fe200008e060f */
[----:B------:R-:W-:Y:S01]  /*0610*/  ISETP.NE.AND P1, PT, R8, RZ, PT ;  /* 0x000000ff0800720c */ /* 0x000fe20003f25270 */
[C---:B------:R-:W-:Y:S01]  /*0620*/  IMAD.IADD R23, R22.reuse, 0x1, R23 ;  /* 0x0000000116177824 */ /* 0x040fe200078e0217 */
[C---:B------:R-:W-:Y:S01]  /*0630*/  IADD3 R9, PT, PT, R22.reuse, R9, RZ ;  /* 0x0000000916097210 */ /* 0x040fe20007ffe0ff */
[C---:B------:R-:W-:Y:S01]  /*0640*/  IMAD.IADD R27, R22.reuse, 0x1, R27 ;  /* 0x00000001161b7824 */ /* 0x040fe200078e021b */
[C---:B------:R-:W-:Y:S01]  /*0650*/  IADD3 R25, PT, PT, R22.reuse, R25, RZ ;  /* 0x0000001916197210 */ /* 0x040fe20007ffe0ff */
[C---:B------:R-:W-:Y:S01]  /*0660*/  IMAD.IADD R24, R22.reuse, 0x1, R24 ;  /* 0x0000000116187824 */ /* 0x040fe200078e0218 */
[C---:B------:R-:W-:Y:S01]  /*0670*/  IADD3 R29, PT, PT, R22.reuse, R29, RZ ;  /* 0x0000001d161d7210 */ /* 0x040fe20007ffe0ff */
[C---:B------:R-:W-:Y:S01]  /*0680*/  IMAD.WIDE.U32 R12, R22.reuse, 0x8, R12 ;  /* 0x00000008160c7825 */ /* 0x040fe200078e000c */
[----:B------:R-:W-:Y:S01]  /*0690*/  IADD3 R26, PT, PT, R22, R26, RZ ;  /* 0x0000001a161a7210 */ /* 0x000fe20007ffe0ff */
[----:B--2---:R-:W-:-:S04]  /*06a0*/  DFMA R20, R20, R18, R16 ;  /* 0x000000121414722b */ /* 0x004fc80000000010 */
[----:B------:R-:W-:Y:S07]  /*06b0*/  @P1 BRA `(.L_x_2) ;  /* 0xfffffffc004c1947 */ /* 0x000fee000383ffff */
.L_x_1:
[----:B------:R-:W-:Y:S05]  /*06c0*/  @!P0 BRA `(.L_x_0) ;  /* 0x00000004000c8947 */ /* 0x000fea0003800000 */
[----:B------:R-:W-:Y:S02]  /*06d0*/  ISETP.GE.U32.AND P1, PT, R4, 0x4, PT ;  /* 0x000000040400780c */ /* 0x000fe40003f26070 */
[----:B------:R-:W-:-:S04]  /*06e0*/  LOP3.LUT R26, R2, 0x3, RZ, 0xc0, !PT ;  /* 0x00000003021a7812 */ /* 0x000fc800078ec0ff */
[----:B------:R-:W-:-:S07]  /*06f0*/  ISETP.NE.AND P0, PT, R26, RZ, PT ;  /* 0x000000ff1a00720c */ /* 0x000fce0003f05270 */
[----:B------:R-:W-:Y:S06]  /*0700*/  @!P1 BRA `(.L_x_3) ;  /* 0x0000000000789947 */ /* 0x000fec0003800000 */
[----:B------:R-:W0:Y:S01]  /*0710*/  LDC.64 R24, c[0x0][0x380] ;  /* 0x0000e000ff187b82 */ /* 0x000e220000000a00 */
[----:B------:R-:W1:Y:S01]  /*0720*/  LDCU.64 UR6, c[0x0][0x380] ;  /* 0x00007000ff0677ac */ /* 0x000e620008000a00 */
[C---:B------:R-:W-:Y:S01]  /*0730*/  IMAD.IADD R9, R5.reuse, 0x1, R6 ;  /* 0x0000000105097824 */ /* 0x040fe200078e0206 */
[----:B------:R-:W-:Y:S01]  /*0740*/  IADD3 R4, P1, PT, R5, R6, RZ ;  /* 0x0000000605047210 */ /* 0x000fe20007f3e0ff */
[----:B------:R-:W-:-:S04]  /*0750*/  IMAD R11, R6, R0, R7 ;  /* 0x00000000060b7224 */ /* 0x000fc800078e0207 */
[----:B------:R-:W2:Y:S01]  /*0760*/  LDC.64 R22, c[0x0][0x388] ;  /* 0x0000e200ff167b82 */ /* 0x000ea20000000a00 */
[----:B------:R-:W-:-:S04]  /*0770*/  IADD3 R13, PT, PT, R11, R0, RZ ;  /* 0x000000000b0d7210 */ /* 0x000fc80007ffe0ff */
[----:B------:R-:W-:Y:S01]  /*0780*/  IADD3 R15, PT, PT, R13, R0, RZ ;  /* 0x000000000d0f7210 */ /* 0x000fe20007ffe0ff */
[----:B0-----:R-:W-:-:S06]  /*0790*/  IMAD.WIDE.U32 R24, R9, 0x8, R24 ;  /* 0x0000000809187825 */ /* 0x001fcc00078e0018 */
[----:B------:R-:W3:Y:S01]  /*07a0*/  LDG.E.64 R24, desc[UR4][R24.64] ;  /* 0x0000000418187981 */ /* 0x000ee2000c1e1b00 */
[----:B--2---:R-:W-:-:S04]  /*07b0*/  IMAD.WIDE.U32 R8, R11, 0x8, R22 ;  /* 0x000000080b087825 */ /* 0x004fc800078e0016 */
[----:B------:R-:W-:Y:S01]  /*07c0*/  IMAD.X R11, RZ, RZ, RZ, P1 ;  /* 0x000000ffff0b7224 */ /* 0x000fe200008e06ff */
[C---:B-1----:R-:W-:Y:S01]  /*07d0*/  LEA R28, P1, R4.reuse, UR6, 0x3 ;  /* 0x00000006041c7c11 */ /* 0x042fe2000f8218ff */
[----:B------:R-:W3:Y:S03]  /*07e0*/  LDG.E.64 R8, desc[UR4][R8.64] ;  /* 0x0000000408087981 */ /* 0x000ee6000c1e1b00 */
[----:B------:R-:W-:Y:S01]  /*07f0*/  LEA.HI.X R29, R4, UR7, R11, 0x3, P1 ;  /* 0x00000007041d7c11 */ /* 0x000fe200088f1c0b */
[----:B------:R-:W-:-:S04]  /*0800*/  IMAD.WIDE.U32 R10, R13, 0x8, R22 ;  /* 0x000000080d0a7825 */ /* 0x000fc800078e0016 */
[----:B------:R-:W2:Y:S01]  /*0810*/  LDG.E.64 R12, desc[UR4][R28.64+0x8] ;  /* 0x000008041c0c7981 */ /* 0x000ea2000c1e1b00 */
[----:B------:R-:W-:-:S03]  /*0820*/  IMAD.IADD R17, R15, 0x1, R0 ;  /* 0x000000010f117824 */ /* 0x000fc600078e0200 */
[----:B------:R-:W2:Y:S01]  /*0830*/  LDG.E.64 R10, desc[UR4][R10.64] ;  /* 0x000000040a0a7981 */ /* 0x000ea2000c1e1b00 */
[----:B------:R-:W-:-:S03]  /*0840*/  IMAD.WIDE.U32 R14, R15, 0x8, R22 ;  /* 0x000000080f0e7825 */ /* 0x000fc600078e0016 */
[----:B------:R-:W4:Y:S01]  /*0850*/  LDG.E.64 R18, desc[UR4][R28.64+0x18] ;  /* 0x000018041c127981 */ /* 0x000f22000c1e1b00 */
[----:B------:R-:W-:-:S03]  /*0860*/  IMAD.WIDE.U32 R22, R17, 0x8, R22 ;  /* 0x0000000811167825 */ /* 0x000fc600078e0016 */
[----:B------:R-:W5:Y:S04]  /*0870*/  LDG.E.64 R14, desc[UR4][R14.64] ;  /* 0x000000040e0e7981 */ /* 0x000f68000c1e1b00 */
[----:B------:R-:W5:Y:S04]  /*0880*/  LDG.E.64 R16, desc[UR4][R28.64+0x10] ;  /* 0x000010041c107981 */ /* 0x000f68000c1e1b00 */
[----:B------:R-:W4:Y:S01]  /*0890*/  LDG.E.64 R22, desc[UR4][R22.64] ;  /* 0x0000000416167981 */ /* 0x000f22000c1e1b00 */
[----:B------:R-:W-:Y:S01]  /*08a0*/  IADD3 R6, PT, PT, R6, 0x4, RZ ;  /* 0x0000000406067810 */ /* 0x000fe20007ffe0ff */
[----:B---3--:R-:W-:-:S08]  /*08b0*/  DFMA R8, R24, R8, R20 ;  /* 0x000000081808722b */ /* 0x008fd00000000014 */
[----:B--2---:R-:W-:-:S08]  /*08c0*/  DFMA R8, R12, R10, R8 ;  /* 0x0000000a0c08722b */ /* 0x004fd00000000008 */
[----:B-----5:R-:W-:-:S08]  /*08d0*/  DFMA R8, R16, R14, R8 ;  /* 0x0000000e1008722b */ /* 0x020fd00000000008 */
[----:B----4-:R-:W-:-:S11]  /*08e0*/  DFMA R20, R18, R22, R8 ;  /* 0x000000161214722b */ /* 0x010fd60000000008 */
.L_x_3:
[----:B------:R-:W-:Y:S05]  /*08f0*/  @!P0 BRA `(.L_x_0) ;  /* 0x0000000000808947 */ /* 0x000fea0003800000 */
[----:B------:R-:W-:Y:S01]  /*0900*/  ISETP.NE.AND P1, PT, R26, 0x1, PT ;  /* 0x000000011a00780c */ /* 0x000fe20003f25270 */
[----:B------:R-:W0:Y:S01]  /*0910*/  LDC.64 R16, c[0x0][0x380] ;  /* 0x0000e000ff107b82 */ /* 0x000e220000000a00 */
[----:B------:R-:W-:-:S04]  /*0920*/  LOP3.LUT R2, R2, 0x1, RZ, 0xc0, !PT ;  /* 0x0000000102027812 */ /* 0x000fc800078ec0ff */
[----:B------:R-:W-:-:S03]  /*0930*/  ISETP.NE.U32.AND P0, PT, R2, 0x1, PT ;  /* 0x000000010200780c */ /* 0x000fc60003f05070 */
[----:B------:R-:W1:Y:S04]  /*0940*/  LDC.64 R8, c[0x0][0x388] ;  /* 0x0000e200ff087b82 */ /* 0x000e680000000a00 */
[C---:B------:R-:W-:Y:S01]  /*0950*/  @P1 IMAD.IADD R19, R5.reuse, 0x1, R6 ;  /* 0x0000000105131824 */ /* 0x040fe200078e0206 */
[----:B------:R-:W-:Y:S01]  /*0960*/  @P1 IADD3 R2, P2, PT, R5, R6, RZ ;  /* 0x0000000605021210 */ /* 0x000fe20007f5e0ff */
[CC--:B------:R-:W-:Y:S02]  /*0970*/  @P1 IMAD R23, R6.reuse, R0.reuse, R7 ;  /* 0x0000000006171224 */ /* 0x0c0fe400078e0207 */
[----:B------:R-:W2:Y:S01]  /*0980*/  @P1 LDC.64 R10, c[0x0][0x380] ;  /* 0x0000e000ff0a1b82 */ /* 0x000ea20000000a00 */
[----:B------:R-:W-:Y:S01]  /*0990*/  @P1 IADD3.X R4, PT, PT, RZ, RZ, RZ, P2, !PT ;  /* 0x000000ffff041210 */ /* 0x000fe200017fe4ff */
[----:B------:R-:W-:Y:S01]  /*09a0*/  @P1 VIADD R6, R6, 0x2 ;  /* 0x0000000206061836 */ /* 0x000fe20000000000 */
[----:B------:R-:W-:-:S05]  /*09b0*/  @P1 IADD3 R25, PT, PT, R23, R0, RZ ;  /* 0x0000000017191210 */ /* 0x000fca0007ffe0ff */
[----:B------:R-:W3:Y:S01]  /*09c0*/  LDC.64 R14, c[0x0][0x380] ;  /* 0x0000e000ff0e7b82 */ /* 0x000ee20000000a00 */
[----:B0-----:R-:W-:-:S07]  /*09d0*/  @P1 IMAD.WIDE.U32 R16, R19, 0x8, R16 ;  /* 0x0000000813101825 */ /* 0x001fce00078e0010 */
[----:B------:R-:W0:Y:S01]  /*09e0*/  LDC.64 R12, c[0x0][0x388] ;  /* 0x0000e200ff0c7b82 */ /* 0x000e220000000a00 */
[----:B-1----:R-:W-:Y:S01]  /*09f0*/  @P1 IMAD.WIDE.U32 R18, R23, 0x8, R8 ;  /* 0x0000000817121825 */ /* 0x002fe200078e0008 */
[----:B------:R-:W4:Y:S01]  /*0a00*/  @P1 LDG.E.64 R16, desc[UR4][R16.64] ;  /* 0x0000000410101981 */ /* 0x000f22000c1e1b00 */
[----:B--2---:R-:W-:-:S04]  /*0a10*/  @P1 LEA R10, P2, R2, R10, 0x3 ;  /* 0x0000000a020a1211 */ /* 0x004fc800078418ff */
[----:B------:R-:W4:Y:S01]  /*0a20*/  @P1 LDG.E.64 R18, desc[UR4][R18.64] ;  /* 0x0000000412121981 */ /* 0x000f22000c1e1b00 */
[----:B------:R-:W-:Y:S01]  /*0a30*/  @P1 IMAD.WIDE.U32 R8, R25, 0x8, R8 ;  /* 0x0000000819081825 */ /* 0x000fe200078e0008 */
[----:B------:R-:W-:Y:S02]  /*0a40*/  @P1 LEA.HI.X R11, R2, R11, R4, 0x3, P2 ;  /* 0x0000000b020b1211 */ /* 0x000fe400010f1c04 */
[----:B------:R-:W-:Y:S01]  /*0a50*/  @!P0 IADD3 R5, PT, PT, R5, R6, RZ ;  /* 0x0000000605058210 */ /* 0x000fe20007ffe0ff */
[----:B------:R-:W-:Y:S02]  /*0a60*/  @!P0 IMAD R7, R6, R0, R7 ;  /* 0x0000000006078224 */ /* 0x000fe400078e0207 */
[----:B------:R-:W2:Y:S04]  /*0a70*/  @P1 LDG.E.64 R8, desc[UR4][R8.64] ;  /* 0x0000000408081981 */ /* 0x000ea8000c1e1b00 */
[----:B------:R-:W2:Y:S01]  /*0a80*/  @P1 LDG.E.64 R10, desc[UR4][R10.64+0x8] ;  /* 0x000008040a0a1981 */ /* 0x000ea2000c1e1b00 */
[----:B---3--:R-:W-:-:S04]  /*0a90*/  @!P0 IMAD.WIDE.U32 R14, R5, 0x8, R14 ;  /* 0x00000008050e8825 */ /* 0x008fc800078e000e */
[----:B0-----:R-:W-:Y:S02]  /*0aa0*/  @!P0 IMAD.WIDE.U32 R12, R7, 0x8, R12 ;  /* 0x00000008070c8825 */ /* 0x001fe400078e000c */
[----:B------:R-:W3:Y:S04]  /*0ab0*/  @!P0 LDG.E.64 R14, desc[UR4][R14.64] ;  /* 0x000000040e0e8981 */ /* 0x000ee8000c1e1b00 */
[----:B------:R-:W3:Y:S01]  /*0ac0*/  @!P0 LDG.E.64 R12, desc[UR4][R12.64] ;  /* 0x000000040c0c8981 */ /* 0x000ee2000c1e1b00 */
[----:B----4-:R-:W-:-:S08]  /*0ad0*/  @P1 DFMA R16, R16, R18, R20 ;  /* 0x000000121010122b */ /* 0x010fd00000000014 */
[----:B--2---:R-:W-:-:S08]  /*0ae0*/  @P1 DFMA R20, R10, R8, R16 ;  /* 0x000000080a14122b */ /* 0x004fd00000000010 */
[----:B---3--:R-:W-:-:S11]  /*0af0*/  @!P0 DFMA R20, R14, R12, R20 ;  /* 0x0000000c0e14822b */ /* 0x008fd60000000014 */
.L_x_0:
[----:B------:R-:W0:Y:S02]  /*0b00*/  LDC.64 R4, c[0x0][0x390] ;  /* 0x0000e400ff047b82 */ /* 0x000e240000000a00 */
[----:B0-----:R-:W-:-:S05]  /*0b10*/  IMAD.WIDE.U32 R2, R3, 0x8, R4 ;  /* 0x0000000803027825 */ /* 0x001fca00078e0004 */
[----:B------:R-:W-:Y:S01]  /*0b20*/  STG.E.64 desc[UR4][R2.64], R20 ;  /* 0x0000001402007986 */ /* 0x000fe2000c101b04 */
[----:B------:R-:W-:Y:S05]  /*0b30*/  EXIT ;  /* 0x000000000000794d */ /* 0x000fea0003800000 */
.L_x_4:
[----:B------:R-:W-:-:S00]  /*0b40*/  BRA `(.L_x_4) ;  /* 0xfffffffc00fc7947 */ /* 0x000fc0000383ffff */
[----:B------:R-:W-:-:S00]  /*0b50*/  NOP ;  /* 0x0000000000007918 */ /* 0x000fc00000000000 */
        /* <DEDUP_REMOVED lines=10> */
.L_x_5:


//--------------------- .nv.shared.reserved.0     --------------------------
	.section	.nv.shared.reserved.0,"aw",@nobits
	.weak		__nv_reservedSMEM_offset_0_alias
	.size		__nv_reservedSMEM_offset_0_alias, 0, 64
	.other		__nv_reservedSMEM_offset_0_alias,@"STO_CUDA_RESERVED_SHARED STV_DEFAULT"
__nv_reservedSMEM_offset_0_alias:
	.zero		0
	.zero		64


//--------------------- .nv.constant0._Z13MatMultKernelPKdS0_Pdiii --------------------------
	.section	.nv.constant0._Z13MatMultKernelPKdS0_Pdiii,"a",@progbits
	.sectionflags	@""
	.align	4
.nv.constant0._Z13MatMultKernelPKdS0_Pdiii:
	.zero		932


//--------------------- SYMBOLS --------------------------

	.type		.nv.reservedSmem.offset0,@object
	.size		.nv.reservedSmem.offset0,0x4
